	.headerflags	@"EF_CUDA_TEXMODE_UNIFIED EF_CUDA_64BIT_ADDRESS EF_CUDA_ACCELERATORS EF_CUDA_SM90 EF_CUDA_VIRTUAL_SM(EF_CUDA_SM90)"
	.elftype	@"ET_EXEC"


//--------------------- .nv.info                  --------------------------
	.section	.nv.info,"",@"SHT_CUDA_INFO"
	.align	4


	//----- nvinfo : EIATTR_REGCOUNT
	.align		4
        /*0000*/ 	.byte	0x04, 0x2f
        /*0002*/ 	.short	(.L_5 - .L_4)
	.align		4
.L_4:
        /*0004*/ 	.word	index@(triton_poi_fused_add_nll_loss_forward_sum_4)
        /*0008*/ 	.word	0x0000001e


	//----- nvinfo : EIATTR_MIN_STACK_SIZE
	.align		4
.L_5:
        /*000c*/ 	.byte	0x04, 0x12
        /*000e*/ 	.short	(.L_7 - .L_6)
	.align		4
.L_6:
        /*0010*/ 	.word	index@(triton_poi_fused_add_nll_loss_forward_sum_4)
        /*0014*/ 	.word	0x00000000


	//----- nvinfo : EIATTR_FRAME_SIZE
	.align		4
.L_7:
        /*0018*/ 	.byte	0x04, 0x11
        /*001a*/ 	.short	(.L_9 - .L_8)
	.align		4
.L_8:
        /*001c*/ 	.word	index@(triton_poi_fused_add_nll_loss_forward_sum_4)
        /*0020*/ 	.word	0x00000000


	//----- nvinfo : EIATTR_MIN_STACK_SIZE
	.align		4
.L_9:
        /*0024*/ 	.byte	0x04, 0x12
        /*0026*/ 	.short	(.L_11 - .L_10)
	.align		4
.L_10:
        /*0028*/ 	.word	index@(triton_poi_fused_add_nll_loss_forward_sum_4)
        /*002c*/ 	.word	0x00000000
.L_11:


//--------------------- .nv.info.triton_poi_fused_add_nll_loss_forward_sum_4 --------------------------
	.section	.nv.info.triton_poi_fused_add_nll_loss_forward_sum_4,"",@"SHT_CUDA_INFO"
	.sectionflags	@""
	.align	4


	//----- nvinfo : EIATTR_CUDA_API_VERSION
	.align		4
        /*0000*/ 	.byte	0x04, 0x37
        /*0002*/ 	.short	(.L_13 - .L_12)
.L_12:
        /*0004*/ 	.word	0x0000007c


	//----- nvinfo : EIATTR_KPARAM_INFO
	.align		4
.L_13:
        /*0008*/ 	.byte	0x04, 0x17
        /*000a*/ 	.short	(.L_15 - .L_14)
.L_14:
        /*000c*/ 	.word	0x00000000
        /*0010*/ 	.short	0x0004
        /*0012*/ 	.short	0x0020
        /*0014*/ 	.byte	0x00, 0xf0, 0x11, 0x00


	//----- nvinfo : EIATTR_KPARAM_INFO
	.align		4
.L_15:
        /*0018*/ 	.byte	0x04, 0x17
        /*001a*/ 	.short	(.L_17 - .L_16)
.L_16:
        /*001c*/ 	.word	0x00000000
        /*0020*/ 	.short	0x0003
        /*0022*/ 	.short	0x0018
        /*0024*/ 	.byte	0x00, 0xf4, 0x21, 0x00


	//----- nvinfo : EIATTR_KPARAM_INFO
	.align		4
.L_17:
        /*0028*/ 	.byte	0x04, 0x17
        /*002a*/ 	.short	(.L_19 - .L_18)
.L_18:
        /*002c*/ 	.word	0x00000000
        /*0030*/ 	.short	0x0002
        /*0032*/ 	.short	0x0010
        /*0034*/ 	.byte	0x00, 0xf4, 0x21, 0x00


	//----- nvinfo : EIATTR_KPARAM_INFO
	.align		4
.L_19:
        /*0038*/ 	.byte	0x04, 0x17
        /*003a*/ 	.short	(.L_21 - .L_20)
.L_20:
        /*003c*/ 	.word	0x00000000
        /*0040*/ 	.short	0x0001
        /*0042*/ 	.short	0x0008
        /*0044*/ 	.byte	0x00, 0xf4, 0x21, 0x00


	//----- nvinfo : EIATTR_KPARAM_INFO
	.align		4
.L_21:
        /*0048*/ 	.byte	0x04, 0x17
        /*004a*/ 	.short	(.L_23 - .L_22)
.L_22:
        /*004c*/ 	.word	0x00000000
        /*0050*/ 	.short	0x0000
        /*0052*/ 	.short	0x0000
        /*0054*/ 	.byte	0x00, 0xf4, 0x21, 0x00


	//----- nvinfo : EIATTR_SPARSE_MMA_MASK
	.align		4
.L_23:
        /*0058*/ 	.byte	0x03, 0x50
        /*005a*/ 	.short	0x0000


	//----- nvinfo : EIATTR_MAXREG_COUNT
	.align		4
        /*005c*/ 	.byte	0x03, 0x1b
        /*005e*/ 	.short	0x00ff


	//----- nvinfo : EIATTR_EXTERNS
	.align		4
        /*0060*/ 	.byte	0x04, 0x0f
        /*0062*/ 	.short	(.L_25 - .L_24)


	//   ....[0]....
	.align		4
.L_24:
        /*0064*/ 	.word	index@(__assertfail)


	//----- nvinfo : EIATTR_SYSCALL_OFFSETS
	.align		4
.L_25:
        /*0068*/ 	.byte	0x04, 0x46
        /*006a*/ 	.short	(.L_27 - .L_26)


	//   ....[0]....
.L_26:
        /*006c*/ 	.word	0x00000380


	//----- nvinfo : EIATTR_EXIT_INSTR_OFFSETS
	.align		4
.L_27:
        /*0070*/ 	.byte	0x04, 0x1c
        /*0072*/ 	.short	(.L_29 - .L_28)


	//   ....[0]....
.L_28:
        /*0074*/ 	.word	0x00000810


	//   ....[1]....
        /*0078*/ 	.word	0x00000830


	//----- nvinfo : EIATTR_REQNTID
	.align		4
.L_29:
        /*007c*/ 	.byte	0x04, 0x10
        /*007e*/ 	.short	(.L_31 - .L_30)
.L_30:
        /*0080*/ 	.word	0x00000020
        /*0084*/ 	.word	0x00000001
        /*0088*/ 	.word	0x00000001


	//----- nvinfo : EIATTR_CRS_STACK_SIZE
	.align		4
.L_31:
        /*008c*/ 	.byte	0x04, 0x1e
        /*008e*/ 	.short	(.L_33 - .L_32)
.L_32:
        /*0090*/ 	.word	0x00000000


	//----- nvinfo : EIATTR_CBANK_PARAM_SIZE
	.align		4
.L_33:
        /*0094*/ 	.byte	0x03, 0x19
        /*0096*/ 	.short	0x0024


	//----- nvinfo : EIATTR_PARAM_CBANK
	.align		4
        /*0098*/ 	.byte	0x04, 0x0a
        /*009a*/ 	.short	(.L_35 - .L_34)
	.align		4
.L_34:
        /*009c*/ 	.word	index@(.nv.constant0.triton_poi_fused_add_nll_loss_forward_sum_4)
        /*00a0*/ 	.short	0x0210
        /*00a2*/ 	.short	0x0024


	//----- nvinfo : EIATTR_SW_WAR
	.align		4
.L_35:
        /*00a4*/ 	.byte	0x04, 0x36
        /*00a6*/ 	.short	(.L_37 - .L_36)
.L_36:
        /*00a8*/ 	.word	0x00000008
.L_37:


//--------------------- .nv.callgraph             --------------------------
	.section	.nv.callgraph,"",@"SHT_CUDA_CALLGRAPH"
	.align	4
	.sectionentsize	8
	.align		4
        /*0000*/ 	.word	0x00000000
	.align		4
        /*0004*/ 	.word	0xffffffff
	.align		4
        /*0008*/ 	.word	index@(triton_poi_fused_add_nll_loss_forward_sum_4)
	.align		4
        /*000c*/ 	.word	index@(__assertfail)
	.align		4
        /*0010*/ 	.word	0x00000000
	.align		4
        /*0014*/ 	.word	0xfffffffe
	.align		4
        /*0018*/ 	.word	0x00000000
	.align		4
        /*001c*/ 	.word	0xfffffffd
	.align		4
        /*0020*/ 	.word	0x00000000
	.align		4
        /*0024*/ 	.word	0xfffffffc


//--------------------- .nv.constant4             --------------------------
	.section	.nv.constant4,"a",@progbits
	.align	8
	.align		8
.nv.constant4:
        /*0000*/ 	.dword	__assertfail
	.align		8
        /*0008*/ 	.dword	assertFunc_0
	.align		8
        /*0010*/ 	.dword	assertFile_0
	.align		8
        /*0018*/ 	.dword	assertMessage_0
	.align		8
        /*0020*/ 	.dword	_$_str


//--------------------- .text.triton_poi_fused_add_nll_loss_forward_sum_4 --------------------------
	.section	.text.triton_poi_fused_add_nll_loss_forward_sum_4,"ax",@progbits
	.sectionflags	@"SHF_BARRIERS=1"
	.align	128
        .global         triton_poi_fused_add_nll_loss_forward_sum_4
        .type           triton_poi_fused_add_nll_loss_forward_sum_4,@function
        .size           triton_poi_fused_add_nll_loss_forward_sum_4,(.L_x_2 - triton_poi_fused_add_nll_loss_forward_sum_4)
        .other          triton_poi_fused_add_nll_loss_forward_sum_4,@"STO_CUDA_ENTRY STV_DEFAULT"
triton_poi_fused_add_nll_loss_forward_sum_4:
.text.triton_poi_fused_add_nll_loss_forward_sum_4:
[----:B------:R-:W0:Y:S01]  /*0000*/  LDC R1, c[0x0][0x28] ;  /* 0x00000a00ff017b82 */ /* 0x000e220000000800 */
[----:B------:R-:W1:Y:S07]  /*0010*/  S2R R25, SR_TID.X ;  /* 0x0000000000197919 */ /* 0x000e6e0000002100 */
[----:B------:R-:W2:Y:S01]  /*0020*/  LDC.64 R4, c[0x0][0x218] ;  /* 0x00008600ff047b82 */ /* 0x000ea20000000a00 */
[----:B------:R-:W-:Y:S01]  /*0030*/  CS2R R6, SRZ ;  /* 0x0000000000067805 */ /* 0x000fe2000001ff00 */
[----:B------:R-:W-:Y:S01]  /*0040*/  ULDC.64 UR4, c[0x0][0x208] ;  /* 0x0000820000047ab9 */ /* 0x000fe20000000a00 */
[----:B------:R-:W3:Y:S05]  /*0050*/  S2R R0, SR_CTAID.X ;  /* 0x0000000000007919 */ /* 0x000eea0000002500 */
[----:B------:R-:W4:Y:S08]  /*0060*/  LDC.64 R2, c[0x0][0x210] ;  /* 0x00008400ff027b82 */ /* 0x000f300000000a00 */
[----:B------:R-:W5:Y:S01]  /*0070*/  LDC.64 R10, c[0x0][0x220] ;  /* 0x00008800ff0a7b82 */ /* 0x000f620000000a00 */
[----:B-1----:R-:W-:-:S05]  /*0080*/  LOP3.LUT R9, R25, 0x3, RZ, 0xc0, !PT ;  /* 0x0000000319097812 */ /* 0x002fca00078ec0ff */
[----:B---3--:R-:W-:-:S04]  /*0090*/  IMAD R9, R0, 0x4, R9 ;  /* 0x0000000400097824 */ /* 0x008fc800078e0209 */
[C---:B--2---:R-:W-:Y:S01]  /*00a0*/  IMAD.WIDE R4, R9.reuse, 0x8, R4 ;  /* 0x0000000809047825 */ /* 0x044fe200078e0204 */
[----:B------:R-:W-:-:S13]  /*00b0*/  ISETP.GE.AND P2, PT, R9, 0x4, PT ;  /* 0x000000040900780c */ /* 0x000fda0003f46270 */
[----:B------:R5:W2:Y:S01]  /*00c0*/  @!P2 LDG.E.64 R6, desc[UR4][R4.64] ;  /* 0x000000040406a981 */ /* 0x000aa2000c1e1b00 */
[----:B------:R-:W-:Y:S01]  /*00d0*/  SHF.L.U32 R19, R9, 0x2, RZ ;  /* 0x0000000209137819 */ /* 0x000fe200000006ff */
[----:B------:R-:W-:Y:S01]  /*00e0*/  HFMA2.MMA R24, -RZ, RZ, 0, 0 ;  /* 0x00000000ff187435 */ /* 0x000fe200000001ff */
[----:B------:R-:W-:Y:S02]  /*00f0*/  CS2R R16, SRZ ;  /* 0x0000000000107805 */ /* 0x000fe4000001ff00 */
[----:B------:R-:W-:Y:S01]  /*0100*/  CS2R R14, SRZ ;  /* 0x00000000000e7805 */ /* 0x000fe2000001ff00 */
[----:B------:R-:W-:Y:S01]  /*0110*/  IMAD.MOV.U32 R18, RZ, RZ, RZ ;  /* 0x000000ffff127224 */ /* 0x000fe200078e00ff */
[----:B------:R-:W-:Y:S01]  /*0120*/  CS2R R22, SRZ ;  /* 0x0000000000167805 */ /* 0x000fe2000001ff00 */
[----:B----4-:R-:W-:-:S04]  /*0130*/  IMAD.WIDE R2, R19, 0x4, R2 ;  /* 0x0000000413027825 */ /* 0x010fc800078e0202 */
[----:B0----5:R-:W-:Y:S01]  /*0140*/  IMAD.WIDE R4, R19, 0x4, R10 ;  /* 0x0000000413047825 */ /* 0x021fe200078e020a */
[----:B------:R0:W5:Y:S04]  /*0150*/  @!P2 LDG.E.EL R16, desc[UR4][R2.64] ;  /* 0x000000040210a981 */ /* 0x000168000c2e1900 */
[----:B------:R0:W5:Y:S04]  /*0160*/  @!P2 LDG.E.EL R17, desc[UR4][R2.64+0x4] ;  /* 0x000004040211a981 */ /* 0x000168000c2e1900 */
[----:B------:R0:W5:Y:S04]  /*0170*/  @!P2 LDG.E.EL R15, desc[UR4][R2.64+0x8] ;  /* 0x00000804020fa981 */ /* 0x000168000c2e1900 */
[----:B------:R0:W5:Y:S04]  /*0180*/  @!P2 LDG.E.EL R14, desc[UR4][R2.64+0xc] ;  /* 0x00000c04020ea981 */ /* 0x000168000c2e1900 */
[----:B------:R0:W5:Y:S04]  /*0190*/  @!P2 LDG.E.EL R18, desc[UR4][R4.64] ;  /* 0x000000040412a981 */ /* 0x000168000c2e1900 */
[----:B------:R0:W5:Y:S04]  /*01a0*/  @!P2 LDG.E.EL R22, desc[UR4][R4.64+0x4] ;  /* 0x000004040416a981 */ /* 0x000168000c2e1900 */
[----:B------:R0:W5:Y:S04]  /*01b0*/  @!P2 LDG.E.EL R23, desc[UR4][R4.64+0x8] ;  /* 0x000008040417a981 */ /* 0x000168000c2e1900 */
[----:B------:R0:W5:Y:S01]  /*01c0*/  @!P2 LDG.E.EL R24, desc[UR4][R4.64+0xc] ;  /* 0x00000c040418a981 */ /* 0x000162000c2e1900 */
[----:B--2---:R-:W-:-:S04]  /*01d0*/  ISETP.NE.U32.AND P0, PT, R6, -0x64, PT ;  /* 0xffffff9c0600780c */ /* 0x004fc80003f05070 */
[----:B------:R-:W-:-:S04]  /*01e0*/  ISETP.NE.AND.EX P0, PT, R7, -0x1, PT, P0 ;  /* 0xffffffff0700780c */ /* 0x000fc80003f05300 */
[----:B------:R-:W-:Y:S02]  /*01f0*/  SEL R8, R7, RZ, P0 ;  /* 0x000000ff07087207 */ /* 0x000fe40000000000 */
[----:B------:R-:W-:Y:S02]  /*0200*/  SEL R7, R6, RZ, P0 ;  /* 0x000000ff06077207 */ /* 0x000fe40000000000 */
[----:B------:R-:W-:-:S04]  /*0210*/  SHF.R.U32.HI R0, RZ, 0x1d, R8 ;  /* 0x0000001dff007819 */ /* 0x000fc80000011608 */
[----:B------:R-:W-:-:S04]  /*0220*/  LOP3.LUT R0, R0, 0x4, RZ, 0xc0, !PT ;  /* 0x0000000400007812 */ /* 0x000fc800078ec0ff */
[----:B------:R-:W-:-:S05]  /*0230*/  IADD3 R26, P1, R0, R7, RZ ;  /* 0x00000007001a7210 */ /* 0x000fca0007f3e0ff */
[----:B------:R-:W-:Y:S01]  /*0240*/  IMAD.X R27, RZ, RZ, R8, P1 ;  /* 0x000000ffff1b7224 */ /* 0x000fe200008e0608 */
[----:B------:R-:W-:-:S04]  /*0250*/  ISETP.GE.U32.AND P1, PT, R26, 0x4, PT ;  /* 0x000000041a00780c */ /* 0x000fc80003f26070 */
[----:B------:R-:W-:-:S04]  /*0260*/  ISETP.GE.U32.AND.EX P1, PT, R27, RZ, PT, P1 ;  /* 0x000000ff1b00720c */ /* 0x000fc80003f26110 */
[----:B------:R-:W-:-:S13]  /*0270*/  ISETP.GT.OR P1, PT, R9, 0x3, !P1 ;  /* 0x000000030900780c */ /* 0x000fda0004f24670 */
[----:B0-----:R-:W-:Y:S05]  /*0280*/  @P1 BRA `(.L_x_0) ;  /* 0x0000000000401947 */ /* 0x001fea0003800000 */
[----:B------:R-:W-:Y:S01]  /*0290*/  MOV R0, 0x0 ;  /* 0x0000000000007802 */ /* 0x000fe20000000f00 */
[----:B------:R-:W-:Y:S01]  /*02a0*/  ULDC.64 UR6, c[0x4][0x18] ;  /* 0x0100060000067ab9 */ /* 0x000fe20000000a00 */
[----:B------:R-:W-:Y:S01]  /*02b0*/  ULDC.64 UR8, c[0x4][0x8] ;  /* 0x0100020000087ab9 */ /* 0x000fe20000000a00 */
[----:B------:R-:W-:Y:S01]  /*02c0*/  MOV R4, UR6 ;  /* 0x0000000600047c02 */ /* 0x000fe20008000f00 */
[----:B------:R0:W1:Y:S01]  /*02d0*/  LDC.64 R2, c[0x4][R0] ;  /* 0x0100000000027b82 */ /* 0x0000620000000a00 */
[----:B------:R-:W-:Y:S01]  /*02e0*/  IMAD.U32 R5, RZ, RZ, UR7 ;  /* 0x00000007ff057e24 */ /* 0x000fe2000f8e00ff */
[----:B------:R-:W-:Y:S01]  /*02f0*/  ULDC.64 UR6, c[0x4][0x10] ;  /* 0x0100040000067ab9 */ /* 0x000fe20000000a00 */
[----:B------:R-:W-:Y:S01]  /*0300*/  MOV R10, UR8 ;  /* 0x00000008000a7c02 */ /* 0x000fe20008000f00 */
[----:B------:R-:W-:Y:S01]  /*0310*/  IMAD.U32 R7, RZ, RZ, UR7 ;  /* 0x00000007ff077e24 */ /* 0x000fe2000f8e00ff */
[----:B------:R-:W-:Y:S01]  /*0320*/  MOV R6, UR6 ;  /* 0x0000000600067c02 */ /* 0x000fe20008000f00 */
[----:B------:R-:W-:Y:S01]  /*0330*/  IMAD.U32 R11, RZ, RZ, UR9 ;  /* 0x00000009ff0b7e24 */ /* 0x000fe2000f8e00ff */
[----:B------:R-:W-:Y:S01]  /*0340*/  MOV R8, 0x2d ;  /* 0x0000002d00087802 */ /* 0x000fe20000000f00 */
[----:B------:R-:W-:Y:S01]  /*0350*/  IMAD.MOV.U32 R12, RZ, RZ, 0x1 ;  /* 0x00000001ff0c7424 */ /* 0x000fe200078e00ff */
[----:B0-----:R-:W-:-:S07]  /*0360*/  MOV R13, RZ ;  /* 0x000000ff000d7202 */ /* 0x001fce0000000f00 */
[----:B------:R-:W-:-:S07]  /*0370*/  LEPC R20, `(.L_x_0) ;  /* 0x000000001014794e */ /* 0x000fce0000000000 */
[----:B-1---5:R-:W-:Y:S05]  /*0380*/  CALL.ABS.NOINC R2 ;  /* 0x0000000002007343 */ /* 0x022fea0003c00000 */
.L_x_0:
[----:B------:R-:W-:Y:S05]  /*0390*/  WARPSYNC.ALL ;  /* 0x0000000000007948 */ /* 0x000fea0003800000 */
[----:B------:R-:W-:Y:S01]  /*03a0*/  BAR.SYNC.DEFER_BLOCKING 0x0 ;  /* 0x0000000000007b1d */ /* 0x000fe20000010000 */
[----:B------:R-:W-:-:S05]  /*03b0*/  SHF.R.S32.HI R0, RZ, 0x1f, R19 ;  /* 0x0000001fff007819 */ /* 0x000fca0000011413 */
[----:B------:R-:W-:Y:S02]  /*03c0*/  ULDC.64 UR6, c[0x0][0x220] ;  /* 0x0000880000067ab9 */ /* 0x000fe40000000a00 */
[----:B------:R-:W-:-:S04]  /*03d0*/  LEA R2, P1, R26, UR6, 0x2 ;  /* 0x000000061a027c11 */ /* 0x000fc8000f8210ff */
[----:B------:R-:W-:Y:S01]  /*03e0*/  LEA.HI.X R3, R26, UR7, R27, 0x2, P1 ;  /* 0x000000071a037c11 */ /* 0x000fe200088f141b */
[----:B-----5:R-:W-:Y:S01]  /*03f0*/  FMUL R18, R18, 1.4426950216293334961 ;  /* 0x3fb8aa3b12127820 */ /* 0x020fe20000400000 */
[----:B------:R-:W-:Y:S01]  /*0400*/  LEA R2, P1, R19, R2, 0x2 ;  /* 0x0000000213027211 */ /* 0x000fe200078210ff */
[----:B------:R-:W-:Y:S01]  /*0410*/  FMUL R22, R22, 1.4426950216293334961 ;  /* 0x3fb8aa3b16167820 */ /* 0x000fe20000400000 */
[----:B------:R-:W-:Y:S01]  /*0420*/  FMUL R23, R23, 1.4426950216293334961 ;  /* 0x3fb8aa3b17177820 */ /* 0x000fe20000400000 */
[----:B------:R-:W-:Y:S01]  /*0430*/  FMUL R24, R24, 1.4426950216293334961 ;  /* 0x3fb8aa3b18187820 */ /* 0x000fe20000400000 */
[----:B------:R-:W-:Y:S01]  /*0440*/  LEA.HI.X R3, R19, R3, R0, 0x2, P1 ;  /* 0x0000000313037211 */ /* 0x000fe200008f1400 */
[----:B------:R-:W-:Y:S01]  /*0450*/  IMAD.MOV.U32 R0, RZ, RZ, RZ ;  /* 0x000000ffff007224 */ /* 0x000fe200078e00ff */
[----:B------:R-:W-:Y:S01]  /*0460*/  MOV R5, 0x3e055027 ;  /* 0x3e05502700057802 */ /* 0x000fe20000000f00 */
[----:B------:R-:W-:Y:S01]  /*0470*/  FADD R16, R17, R16 ;  /* 0x0000001011107221 */ /* 0x000fe20000000000 */
[----:B------:R-:W-:-:S03]  /*0480*/  ULDC.64 UR6, c[0x0][0x228] ;  /* 0x00008a0000067ab9 */ /* 0x000fc60000000a00 */
[----:B------:R0:W2:Y:S01]  /*0490*/  @!P2 LDG.E.EL R0, desc[UR4][R2.64] ;  /* 0x000000040200a981 */ /* 0x0000a2000c2e1900 */
[----:B------:R-:W-:Y:S01]  /*04a0*/  FSETP.GEU.AND P1, PT, R18, -126, PT ;  /* 0xc2fc00001200780b */ /* 0x000fe20003f2e000 */
[----:B------:R-:W-:Y:S01]  /*04b0*/  FADD R15, R16, R15 ;  /* 0x0000000f100f7221 */ /* 0x000fe20000000000 */
[----:B------:R-:W-:Y:S02]  /*04c0*/  FSETP.GEU.AND P2, PT, R22, -126, PT ;  /* 0xc2fc00001600780b */ /* 0x000fe40003f4e000 */
[----:B------:R-:W-:Y:S01]  /*04d0*/  FSETP.GEU.AND P3, PT, R23, -126, PT ;  /* 0xc2fc00001700780b */ /* 0x000fe20003f6e000 */
[----:B------:R-:W-:Y:S01]  /*04e0*/  FADD R14, R15, R14 ;  /* 0x0000000e0f0e7221 */ /* 0x000fe20000000000 */
[----:B------:R-:W-:-:S07]  /*04f0*/  FSETP.GEU.AND P4, PT, R24, -126, PT ;  /* 0xc2fc00001800780b */ /* 0x000fce0003f8e000 */
[----:B------:R-:W-:Y:S02]  /*0500*/  @!P1 FMUL R18, R18, 0.5 ;  /* 0x3f00000012129820 */ /* 0x000fe40000400000 */
[----:B------:R-:W-:Y:S02]  /*0510*/  @!P2 FMUL R22, R22, 0.5 ;  /* 0x3f0000001616a820 */ /* 0x000fe40000400000 */
[----:B------:R-:W1:Y:S01]  /*0520*/  MUFU.EX2 R4, R18 ;  /* 0x0000001200047308 */ /* 0x000e620000000800 */
[----:B------:R-:W-:Y:S01]  /*0530*/  @!P3 FMUL R23, R23, 0.5 ;  /* 0x3f0000001717b820 */ /* 0x000fe20000400000 */
[----:B------:R-:W-:-:S06]  /*0540*/  @!P4 FMUL R24, R24, 0.5 ;  /* 0x3f0000001818c820 */ /* 0x000fcc0000400000 */
[----:B0-----:R-:W0:Y:S01]  /*0550*/  MUFU.EX2 R3, R22 ;  /* 0x0000001600037308 */ /* 0x001e220000000800 */
[----:B-1----:R-:W-:-:S07]  /*0560*/  @!P1 FMUL R4, R4, R4 ;  /* 0x0000000404049220 */ /* 0x002fce0000400000 */
[----:B------:R-:W1:Y:S01]  /*0570*/  MUFU.EX2 R2, R23 ;  /* 0x0000001700027308 */ /* 0x000e620000000800 */
[----:B0-----:R-:W-:-:S07]  /*0580*/  @!P2 FMUL R3, R3, R3 ;  /* 0x000000030303a220 */ /* 0x001fce0000400000 */
[----:B------:R-:W0:Y:S01]  /*0590*/  MUFU.EX2 R6, R24 ;  /* 0x0000001800067308 */ /* 0x000e220000000800 */
[----:B------:R-:W-:Y:S01]  /*05a0*/  FADD R3, R4, R3 ;  /* 0x0000000304037221 */ /* 0x000fe20000000000 */
[----:B-1----:R-:W-:-:S04]  /*05b0*/  @!P3 FMUL R2, R2, R2 ;  /* 0x000000020202b220 */ /* 0x002fc80000400000 */
[----:B------:R-:W-:Y:S01]  /*05c0*/  FADD R3, R3, R2 ;  /* 0x0000000203037221 */ /* 0x000fe20000000000 */
[----:B0-----:R-:W-:-:S04]  /*05d0*/  @!P4 FMUL R6, R6, R6 ;  /* 0x000000060606c220 */ /* 0x001fc80000400000 */
[----:B------:R-:W-:-:S05]  /*05e0*/  FADD R3, R3, R6 ;  /* 0x0000000603037221 */ /* 0x000fca0000000000 */
[----:B------:R-:W-:-:S13]  /*05f0*/  FSETP.GEU.AND P1, PT, R3, 1.175494350822287508e-38, PT ;  /* 0x008000000300780b */ /* 0x000fda0003f2e000 */
[----:B------:R-:W-:-:S05]  /*0600*/  @!P1 FMUL R3, R3, 8388608 ;  /* 0x4b00000003039820 */ /* 0x000fca0000400000 */
[----:B------:R-:W-:Y:S02]  /*0610*/  IADD3 R2, R3, -0x3f2aaaab, RZ ;  /* 0xc0d5555503027810 */ /* 0x000fe40007ffe0ff */
[----:B------:R-:W-:Y:S02]  /*0620*/  ISETP.GE.U32.AND P2, PT, R3, 0x7f800000, PT ;  /* 0x7f8000000300780c */ /* 0x000fe40003f46070 */
[----:B------:R-:W-:-:S05]  /*0630*/  LOP3.LUT R4, R2, 0xff800000, RZ, 0xc0, !PT ;  /* 0xff80000002047812 */ /* 0x000fca00078ec0ff */
[----:B------:R-:W-:-:S04]  /*0640*/  IMAD.IADD R2, R3, 0x1, -R4 ;  /* 0x0000000103027824 */ /* 0x000fc800078e0a04 */
[----:B------:R-:W-:Y:S01]  /*0650*/  FADD R6, R2, -1 ;  /* 0xbf80000002067421 */ /* 0x000fe20000000000 */
[----:B------:R-:W-:Y:S02]  /*0660*/  FSEL R2, RZ, -23, P1 ;  /* 0xc1b80000ff027808 */ /* 0x000fe40000800000 */
[----:B------:R-:W-:Y:S01]  /*0670*/  FSETP.NEU.AND P1, PT, R3, RZ, PT ;  /* 0x000000ff0300720b */ /* 0x000fe20003f2d000 */
[----:B------:R-:W-:-:S04]  /*0680*/  FFMA.FTZ R5, R6, -R5, 0.14084610342979431152 ;  /* 0x3e1039f606057423 */ /* 0x000fc80000010805 */
[----:B------:R-:W-:-:S04]  /*0690*/  FFMA.FTZ R5, R6, R5, -0.12148627638816833496 ;  /* 0xbdf8cdcc06057423 */ /* 0x000fc80000010005 */
[----:B------:R-:W-:-:S04]  /*06a0*/  FFMA.FTZ R5, R6, R5, 0.13980610668659210205 ;  /* 0x3e0f295506057423 */ /* 0x000fc80000010005 */
[----:B------:R-:W-:-:S04]  /*06b0*/  FFMA.FTZ R5, R6, R5, -0.16684235632419586182 ;  /* 0xbe2ad8b906057423 */ /* 0x000fc80000010005 */
[----:B------:R-:W-:-:S04]  /*06c0*/  FFMA.FTZ R5, R6, R5, 0.20012299716472625732 ;  /* 0x3e4ced0b06057423 */ /* 0x000fc80000010005 */
[----:B------:R-:W-:-:S04]  /*06d0*/  FFMA.FTZ R5, R6, R5, -0.24999669194221496582 ;  /* 0xbe7fff2206057423 */ /* 0x000fc80000010005 */
[----:B------:R-:W-:-:S04]  /*06e0*/  FFMA.FTZ R5, R6, R5, 0.33333182334899902344 ;  /* 0x3eaaaa7806057423 */ /* 0x000fc80000010005 */
[C---:B------:R-:W-:Y:S01]  /*06f0*/  FFMA.FTZ R7, R6.reuse, R5, -0.5 ;  /* 0xbf00000006077423 */ /* 0x040fe20000010005 */
[----:B------:R-:W-:Y:S01]  /*0700*/  I2FP.F32.S32 R5, R4 ;  /* 0x0000000400057245 */ /* 0x000fe20000201400 */
[----:B------:R-:W-:Y:S02]  /*0710*/  @P2 IMAD.MOV.U32 R4, RZ, RZ, 0x7f800000 ;  /* 0x7f800000ff042424 */ /* 0x000fe400078e00ff */
[C---:B------:R-:W-:Y:S02]  /*0720*/  FMUL R7, R6.reuse, R7 ;  /* 0x0000000706077220 */ /* 0x040fe40000400000 */
[----:B------:R-:W-:Y:S02]  /*0730*/  FFMA.FTZ R2, R5, 1.1920928955078125e-07, R2 ;  /* 0x3400000005027823 */ /* 0x000fe40000010002 */
[----:B------:R-:W-:-:S04]  /*0740*/  FFMA.FTZ R7, R6, R7, R6 ;  /* 0x0000000706077223 */ /* 0x000fc80000010006 */
[----:B------:R-:W-:Y:S01]  /*0750*/  FFMA.FTZ R2, R2, 0.69314718246459960938, R7 ;  /* 0x3f31721802027823 */ /* 0x000fe20000010007 */
[----:B------:R-:W-:Y:S01]  /*0760*/  @P2 FFMA.FTZ R2, R3, R4, +INF ;  /* 0x7f80000003022423 */ /* 0x000fe20000010004 */
[----:B------:R-:W-:-:S04]  /*0770*/  SHF.R.S32.HI R4, RZ, 0x1f, R9 ;  /* 0x0000001fff047819 */ /* 0x000fc80000011409 */
[----:B------:R-:W-:Y:S02]  /*0780*/  FSEL R3, R2, -INF , P1 ;  /* 0xff80000002037808 */ /* 0x000fe40000800000 */
[----:B------:R-:W-:Y:S02]  /*0790*/  LOP3.LUT P1, RZ, R25, 0x1c, RZ, 0xc0, !PT ;  /* 0x0000001c19ff7812 */ /* 0x000fe4000782c0ff */
[C---:B------:R-:W-:Y:S02]  /*07a0*/  LEA R2, P2, R9.reuse, UR6, 0x2 ;  /* 0x0000000609027c11 */ /* 0x040fe4000f8410ff */
[----:B------:R-:W-:Y:S01]  /*07b0*/  ISETP.LT.AND P1, PT, R9, 0x4, !P1 ;  /* 0x000000040900780c */ /* 0x000fe20004f21270 */
[----:B--2---:R-:W-:Y:S01]  /*07c0*/  FADD R0, R3, -R0 ;  /* 0x8000000003007221 */ /* 0x004fe20000000000 */
[----:B------:R-:W-:-:S03]  /*07d0*/  LEA.HI.X R3, R9, UR7, R4, 0x2, P2 ;  /* 0x0000000709037c11 */ /* 0x000fc600090f1404 */
[----:B------:R-:W-:-:S05]  /*07e0*/  FADD R0, RZ, R0 ;  /* 0x00000000ff007221 */ /* 0x000fca0000000000 */
[----:B------:R-:W-:-:S05]  /*07f0*/  FSEL R5, R0, RZ, P0 ;  /* 0x000000ff00057208 */ /* 0x000fca0000000000 */
[----:B------:R-:W-:Y:S01]  /*0800*/  FADD R5, R14, R5 ;  /* 0x000000050e057221 */ /* 0x000fe20000000000 */
[----:B------:R-:W-:Y:S06]  /*0810*/  @!P1 EXIT ;  /* 0x000000000000994d */ /* 0x000fec0003800000 */
[----:B------:R-:W-:Y:S01]  /*0820*/  STG.E desc[UR4][R2.64], R5 ;  /* 0x0000000502007986 */ /* 0x000fe2000c101904 */
[----:B------:R-:W-:Y:S05]  /*0830*/  EXIT ;  /* 0x000000000000794d */ /* 0x000fea0003800000 */
.L_x_1:
[----:B------:R-:W-:-:S00]  /*0840*/  BRA `(.L_x_1) ;  /* 0xfffffffc00fc7947 */ /* 0x000fc0000383ffff */
[----:B------:R-:W-:-:S00]  /*0850*/  NOP ;  /* 0x0000000000007918 */ /* 0x000fc00000000000 */
        /* <DEDUP_REMOVED lines=10> */
.L_x_2:


//--------------------- .nv.global.init           --------------------------
	.section	.nv.global.init,"aw",@progbits
.nv.global.init:
	.type		assertFunc_0,@object
	.size		assertFunc_0,(_$_str - assertFunc_0)
assertFunc_0:
        /*0000*/ 	.byte	0x75, 0x6e, 0x6b, 0x6e, 0x6f, 0x77, 0x6e, 0x00
	.type		_$_str,@object
	.size		_$_str,(assertMessage_0 - _$_str)
_$_str:
        /*0008*/ 	.byte	0x5f, 0x5f, 0x43, 0x55, 0x44, 0x41, 0x5f, 0x46, 0x54, 0x5a, 0x00
	.type		assertMessage_0,@object
	.size		assertMessage_0,(assertFile_0 - assertMessage_0)
assertMessage_0:
        /*0013*/ 	.byte	0x69, 0x6e, 0x64, 0x65, 0x78, 0x20, 0x6f, 0x75, 0x74, 0x20, 0x6f, 0x66, 0x20, 0x62, 0x6f, 0x75
        /*0023*/ 	.byte	0x6e, 0x64, 0x73, 0x3a, 0x20, 0x30, 0x20, 0x3c, 0x3d, 0x20, 0x74, 0x6d, 0x70, 0x31, 0x35, 0x20
        /*0033*/ 	.byte	0x3c, 0x20, 0x34, 0x00
	.type		assertFile_0,@object
	.size		assertFile_0,(.L_1 - assertFile_0)
assertFile_0:
        /*0037*/ 	.byte	0x69, 0x6e, 0x64, 0x75, 0x63, 0x74, 0x6f, 0x72, 0x5f, 0x63, 0x61, 0x63, 0x68, 0x65, 0x2f, 0x36
        /*0047*/ 	.byte	0x71, 0x2f, 0x63, 0x36, 0x71, 0x73, 0x7a, 0x64, 0x32, 0x6d, 0x67, 0x65, 0x33, 0x33, 0x6a, 0x66
        /*0057*/ 	.byte	0x36, 0x34, 0x68, 0x6a, 0x37, 0x75, 0x6d, 0x79, 0x35, 0x73, 0x65, 0x77, 0x6a, 0x75, 0x32, 0x63
        /*0067*/ 	.byte	0x6d, 0x79, 0x35, 0x78, 0x75, 0x34, 0x69, 0x6a, 0x35, 0x7a, 0x63, 0x35, 0x79, 0x6a, 0x78, 0x67
        /*0077*/ 	.byte	0x33, 0x69, 0x6f, 0x6c, 0x67, 0x6d, 0x2e, 0x70, 0x79, 0x00
.L_1:


//--------------------- .nv.constant0.triton_poi_fused_add_nll_loss_forward_sum_4 --------------------------
	.section	.nv.constant0.triton_poi_fused_add_nll_loss_forward_sum_4,"a",@progbits
	.sectionflags	@""
	.align	4
.nv.constant0.triton_poi_fused_add_nll_loss_forward_sum_4:
	.zero		564


//--------------------- SYMBOLS --------------------------

	.type		__assertfail,@function
